//
// Generated by NVIDIA NVVM Compiler
//
// Compiler Build ID: CL-36424714
// Cuda compilation tools, release 13.0, V13.0.88
// Based on NVVM 20.0.0
//

.version 9.0
.target sm_100
.address_size 64

	// .globl	_Z16reduceNeighberedPiS_j

.visible .entry _Z16reduceNeighberedPiS_j(
	.param .u64 .ptr .align 1 _Z16reduceNeighberedPiS_j_param_0,
	.param .u64 .ptr .align 1 _Z16reduceNeighberedPiS_j_param_1,
	.param .u32 _Z16reduceNeighberedPiS_j_param_2
)
{
	.reg .pred 	%p<6>;
	.reg .b32 	%r<17>;
	.reg .b64 	%rd<13>;

	ld.param.u64 	%rd4, [_Z16reduceNeighberedPiS_j_param_0];
	ld.param.u64 	%rd3, [_Z16reduceNeighberedPiS_j_param_1];
	ld.param.u32 	%r6, [_Z16reduceNeighberedPiS_j_param_2];
	cvta.to.global.u64 	%rd5, %rd4;
	mov.u32 	%r1, %tid.x;
	mov.u32 	%r2, %ntid.x;
	mov.u32 	%r3, %ctaid.x;
	mul.lo.s32 	%r7, %r2, %r3;
	mul.wide.u32 	%rd6, %r7, 4;
	add.s64 	%rd1, %rd5, %rd6;
	add.s32 	%r8, %r7, %r1;
	setp.ge.u32 	%p1, %r8, %r6;
	@%p1 bra 	$L__BB0_8;
	setp.lt.u32 	%p2, %r2, 2;
	@%p2 bra 	$L__BB0_6;
	mul.wide.u32 	%rd7, %r1, 4;
	add.s64 	%rd2, %rd1, %rd7;
	mov.b32 	%r16, 1;
$L__BB0_3:
	shl.b32 	%r5, %r16, 1;
	add.s32 	%r10, %r5, -1;
	and.b32  	%r11, %r10, %r1;
	setp.ne.s32 	%p3, %r11, 0;
	@%p3 bra 	$L__BB0_5;
	mul.wide.s32 	%rd8, %r16, 4;
	add.s64 	%rd9, %rd2, %rd8;
	ld.global.u32 	%r12, [%rd9];
	ld.global.u32 	%r13, [%rd2];
	add.s32 	%r14, %r13, %r12;
	st.global.u32 	[%rd2], %r14;
$L__BB0_5:
	bar.sync 	0;
	setp.lt.u32 	%p4, %r5, %r2;
	mov.u32 	%r16, %r5;
	@%p4 bra 	$L__BB0_3;
$L__BB0_6:
	setp.ne.s32 	%p5, %r1, 0;
	@%p5 bra 	$L__BB0_8;
	ld.global.u32 	%r15, [%rd1];
	cvta.to.global.u64 	%rd10, %rd3;
	mul.wide.u32 	%rd11, %r3, 4;
	add.s64 	%rd12, %rd10, %rd11;
	st.global.u32 	[%rd12], %r15;
$L__BB0_8:
	ret;

}
	// .globl	_Z18reduceNeighbered_2PiS_j
.visible .entry _Z18reduceNeighbered_2PiS_j(
	.param .u64 .ptr .align 1 _Z18reduceNeighbered_2PiS_j_param_0,
	.param .u64 .ptr .align 1 _Z18reduceNeighbered_2PiS_j_param_1,
	.param .u32 _Z18reduceNeighbered_2PiS_j_param_2
)
{
	.reg .pred 	%p<6>;
	.reg .b32 	%r<18>;
	.reg .b64 	%rd<13>;

	ld.param.u64 	%rd3, [_Z18reduceNeighbered_2PiS_j_param_0];
	ld.param.u64 	%rd2, [_Z18reduceNeighbered_2PiS_j_param_1];
	ld.param.u32 	%r8, [_Z18reduceNeighbered_2PiS_j_param_2];
	cvta.to.global.u64 	%rd4, %rd3;
	mov.u32 	%r1, %tid.x;
	mov.u32 	%r2, %ntid.x;
	mov.u32 	%r3, %ctaid.x;
	mul.lo.s32 	%r9, %r2, %r3;
	mul.wide.u32 	%rd5, %r9, 4;
	add.s64 	%rd1, %rd4, %rd5;
	add.s32 	%r10, %r9, %r1;
	setp.ge.u32 	%p1, %r10, %r8;
	@%p1 bra 	$L__BB1_8;
	setp.lt.u32 	%p2, %r2, 2;
	@%p2 bra 	$L__BB1_6;
	shl.b32 	%r4, %r1, 1;
	mov.b32 	%r17, 1;
$L__BB1_3:
	mul.lo.s32 	%r6, %r17, %r4;
	setp.ge.u32 	%p3, %r6, %r2;
	@%p3 bra 	$L__BB1_5;
	add.s32 	%r12, %r6, %r17;
	mul.wide.u32 	%rd6, %r12, 4;
	add.s64 	%rd7, %rd1, %rd6;
	ld.global.u32 	%r13, [%rd7];
	mul.wide.u32 	%rd8, %r6, 4;
	add.s64 	%rd9, %rd1, %rd8;
	ld.global.u32 	%r14, [%rd9];
	add.s32 	%r15, %r14, %r13;
	st.global.u32 	[%rd9], %r15;
$L__BB1_5:
	bar.sync 	0;
	shl.b32 	%r17, %r17, 1;
	setp.lt.u32 	%p4, %r17, %r2;
	@%p4 bra 	$L__BB1_3;
$L__BB1_6:
	setp.ne.s32 	%p5, %r1, 0;
	@%p5 bra 	$L__BB1_8;
	ld.global.u32 	%r16, [%rd1];
	cvta.to.global.u64 	%rd10, %rd2;
	mul.wide.u32 	%rd11, %r3, 4;
	add.s64 	%rd12, %rd10, %rd11;
	st.global.u32 	[%rd12], %r16;
$L__BB1_8:
	ret;

}


// ===== COMPILED SASS (sm_100) =====

	.target	sm_100

	.elftype	@"ET_EXEC"


//--------------------- .note.nv.tkinfo           --------------------------
	.section	.note.nv.tkinfo,"",@"SHT_NOTE"
	.sectionflags	@"SHF_NOTE_NV_TKINFO"
	.tkinfo
        /*0018*/ 	.word	0x00000002
        /*0030*/ 	.string	""
        /*0030*/ 	.string	"ptxas"
        /*0030*/ 	.string	"Cuda compilation tools, release 13.0, V13.0.88"
        /*0030*/ 	.string	"Build cuda_13.0.r13.0/compiler.36424714_0"
        /*0030*/ 	.string	"-arch sm_100 -m 64 "



//--------------------- .note.nv.cuinfo           --------------------------
	.section	.note.nv.cuinfo,"",@"SHT_NOTE"
	.sectionflags	@"SHF_NOTE_NV_CUINFO"
        /*0018*/ 	.short	0x0002
        /*001a*/ 	.short	0x0064
        /*001c*/ 	.short	0x0082
	.zero		2


//--------------------- .nv.info                  --------------------------
	.section	.nv.info,"",@"SHT_CUDA_INFO"
	.align	4


	//----- nvinfo : EIATTR_REGCOUNT
	.align		4
        /*0000*/ 	.byte	0x04, 0x2f
        /*0002*/ 	.short	(.L_1 - .L_0)
	.align		4
.L_0:
        /*0004*/ 	.word	index@(_Z16reduceNeighberedPiS_j)
        /*0008*/ 	.word	0x00000010


	//----- nvinfo : EIATTR_FRAME_SIZE
	.align		4
.L_1:
        /*000c*/ 	.byte	0x04, 0x11
        /*000e*/ 	.short	(.L_3 - .L_2)
	.align		4
.L_2:
        /*0010*/ 	.word	index@(_Z16reduceNeighberedPiS_j)
        /*0014*/ 	.word	0x00000000


	//----- nvinfo : EIATTR_REGCOUNT
	.align		4
.L_3:
        /*0018*/ 	.byte	0x04, 0x2f
        /*001a*/ 	.short	(.L_5 - .L_4)
	.align		4
.L_4:
        /*001c*/ 	.word	index@(_Z18reduceNeighbered_2PiS_j)
        /*0020*/ 	.word	0x0000000e


	//----- nvinfo : EIATTR_FRAME_SIZE
	.align		4
.L_5:
        /*0024*/ 	.byte	0x04, 0x11
        /*0026*/ 	.short	(.L_7 - .L_6)
	.align		4
.L_6:
        /*0028*/ 	.word	index@(_Z18reduceNeighbered_2PiS_j)
        /*002c*/ 	.word	0x00000000


	//----- nvinfo : EIATTR_MIN_STACK_SIZE
	.align		4
.L_7:
        /*0030*/ 	.byte	0x04, 0x12
        /*0032*/ 	.short	(.L_9 - .L_8)
	.align		4
.L_8:
        /*0034*/ 	.word	index@(_Z18reduceNeighbered_2PiS_j)
        /*0038*/ 	.word	0x00000000


	//----- nvinfo : EIATTR_MIN_STACK_SIZE
	.align		4
.L_9:
        /*003c*/ 	.byte	0x04, 0x12
        /*003e*/ 	.short	(.L_11 - .L_10)
	.align		4
.L_10:
        /*0040*/ 	.word	index@(_Z16reduceNeighberedPiS_j)
        /*0044*/ 	.word	0x00000000
.L_11:


//--------------------- .nv.compat                --------------------------
	.section	.nv.compat,"",@"SHT_CUDA_COMPAT_INFO"
	.align	4
        /*0000*/ 	.byte	0x02, 0x09, 0x00, 0x00, 0x02, 0x02, 0x01, 0x00, 0x02, 0x05, 0x05, 0x00, 0x03, 0x07, 0x01, 0x01
        /*0010*/ 	.byte	0x02, 0x03, 0x00, 0x00, 0x02, 0x06, 0x01, 0x00, 0x04, 0x0b, 0x08, 0x00, 0x09, 0x00, 0x00, 0x00
        /*0020*/ 	.byte	0x00, 0x00, 0x00, 0x00


//--------------------- .nv.info._Z18reduceNeighbered_2PiS_j --------------------------
	.section	.nv.info._Z18reduceNeighbered_2PiS_j,"",@"SHT_CUDA_INFO"
	.sectionflags	@""
	.align	4


	//----- nvinfo : EIATTR_CUDA_API_VERSION
	.align		4
        /*0000*/ 	.byte	0x04, 0x37
        /*0002*/ 	.short	(.L_13 - .L_12)
.L_12:
        /*0004*/ 	.word	0x00000082


	//----- nvinfo : EIATTR_KPARAM_INFO
	.align		4
.L_13:
        /*0008*/ 	.byte	0x04, 0x17
        /*000a*/ 	.short	(.L_15 - .L_14)
.L_14:
        /*000c*/ 	.word	0x00000000
        /*0010*/ 	.short	0x0002
        /*0012*/ 	.short	0x0010
        /*0014*/ 	.byte	0x00, 0xf0, 0x11, 0x00


	//----- nvinfo : EIATTR_KPARAM_INFO
	.align		4
.L_15:
        /*0018*/ 	.byte	0x04, 0x17
        /*001a*/ 	.short	(.L_17 - .L_16)
.L_16:
        /*001c*/ 	.word	0x00000000
        /*0020*/ 	.short	0x0001
        /*0022*/ 	.short	0x0008
        /*0024*/ 	.byte	0x00, 0xf5, 0x21, 0x00


	//----- nvinfo : EIATTR_KPARAM_INFO
	.align		4
.L_17:
        /*0028*/ 	.byte	0x04, 0x17
        /*002a*/ 	.short	(.L_19 - .L_18)
.L_18:
        /*002c*/ 	.word	0x00000000
        /*0030*/ 	.short	0x0000
        /*0032*/ 	.short	0x0000
        /*0034*/ 	.byte	0x00, 0xf5, 0x21, 0x00


	//----- nvinfo : EIATTR_SPARSE_MMA_MASK
	.align		4
.L_19:
        /*0038*/ 	.byte	0x03, 0x50
        /*003a*/ 	.short	0x0000


	//----- nvinfo : EIATTR_MAXREG_COUNT
	.align		4
        /*003c*/ 	.byte	0x03, 0x1b
        /*003e*/ 	.short	0x00ff


	//----- nvinfo : EIATTR_NUM_BARRIERS
	.align		4
        /*0040*/ 	.byte	0x02, 0x4c
        /*0042*/ 	.byte	0x01
	.zero		1


	//----- nvinfo : EIATTR_MERCURY_ISA_VERSION
	.align		4
        /*0044*/ 	.byte	0x03, 0x5f
        /*0046*/ 	.short	0x0101


	//----- nvinfo : EIATTR_VRC_CTA_INIT_COUNT
	.align		4
        /*0048*/ 	.byte	0x02, 0x4a
	.zero		1
	.zero		1


	//----- nvinfo : EIATTR_EXIT_INSTR_OFFSETS
	.align		4
        /*004c*/ 	.byte	0x04, 0x1c
        /*004e*/ 	.short	(.L_21 - .L_20)


	//   ....[0]....
.L_20:
        /*0050*/ 	.word	0x00000090


	//   ....[1]....
        /*0054*/ 	.word	0x00000210


	//   ....[2]....
        /*0058*/ 	.word	0x00000260


	//----- nvinfo : EIATTR_CRS_STACK_SIZE
	.align		4
.L_21:
        /*005c*/ 	.byte	0x04, 0x1e
        /*005e*/ 	.short	(.L_23 - .L_22)
.L_22:
        /*0060*/ 	.word	0x00000000


	//----- nvinfo : EIATTR_CBANK_PARAM_SIZE
	.align		4
.L_23:
        /*0064*/ 	.byte	0x03, 0x19
        /*0066*/ 	.short	0x0014


	//----- nvinfo : EIATTR_PARAM_CBANK
	.align		4
        /*0068*/ 	.byte	0x04, 0x0a
        /*006a*/ 	.short	(.L_25 - .L_24)
	.align		4
.L_24:
        /*006c*/ 	.word	index@(.nv.constant0._Z18reduceNeighbered_2PiS_j)
        /*0070*/ 	.short	0x0380
        /*0072*/ 	.short	0x0014


	//----- nvinfo : EIATTR_SW_WAR
	.align		4
.L_25:
        /*0074*/ 	.byte	0x04, 0x36
        /*0076*/ 	.short	(.L_27 - .L_26)
.L_26:
        /*0078*/ 	.word	0x00000008
.L_27:


//--------------------- .nv.info._Z16reduceNeighberedPiS_j --------------------------
	.section	.nv.info._Z16reduceNeighberedPiS_j,"",@"SHT_CUDA_INFO"
	.sectionflags	@""
	.align	4


	//----- nvinfo : EIATTR_CUDA_API_VERSION
	.align		4
        /*0000*/ 	.byte	0x04, 0x37
        /*0002*/ 	.short	(.L_29 - .L_28)
.L_28:
        /*0004*/ 	.word	0x00000082


	//----- nvinfo : EIATTR_KPARAM_INFO
	.align		4
.L_29:
        /*0008*/ 	.byte	0x04, 0x17
        /*000a*/ 	.short	(.L_31 - .L_30)
.L_30:
        /*000c*/ 	.word	0x00000000
        /*0010*/ 	.short	0x0002
        /*0012*/ 	.short	0x0010
        /*0014*/ 	.byte	0x00, 0xf0, 0x11, 0x00


	//----- nvinfo : EIATTR_KPARAM_INFO
	.align		4
.L_31:
        /*0018*/ 	.byte	0x04, 0x17
        /*001a*/ 	.short	(.L_33 - .L_32)
.L_32:
        /*001c*/ 	.word	0x00000000
        /*0020*/ 	.short	0x0001
        /*0022*/ 	.short	0x0008
        /*0024*/ 	.byte	0x00, 0xf5, 0x21, 0x00


	//----- nvinfo : EIATTR_KPARAM_INFO
	.align		4
.L_33:
        /*0028*/ 	.byte	0x04, 0x17
        /*002a*/ 	.short	(.L_35 - .L_34)
.L_34:
        /*002c*/ 	.word	0x00000000
        /*0030*/ 	.short	0x0000
        /*0032*/ 	.short	0x0000
        /*0034*/ 	.byte	0x00, 0xf5, 0x21, 0x00


	//----- nvinfo : EIATTR_SPARSE_MMA_MASK
	.align		4
.L_35:
        /*0038*/ 	.byte	0x03, 0x50
        /*003a*/ 	.short	0x0000


	//----- nvinfo : EIATTR_MAXREG_COUNT
	.align		4
        /*003c*/ 	.byte	0x03, 0x1b
        /*003e*/ 	.short	0x00ff


	//----- nvinfo : EIATTR_NUM_BARRIERS
	.align		4
        /*0040*/ 	.byte	0x02, 0x4c
        /*0042*/ 	.byte	0x01
	.zero		1


	//----- nvinfo : EIATTR_MERCURY_ISA_VERSION
	.align		4
        /*0044*/ 	.byte	0x03, 0x5f
        /*0046*/ 	.short	0x0101


	//----- nvinfo : EIATTR_VRC_CTA_INIT_COUNT
	.align		4
        /*0048*/ 	.byte	0x02, 0x4a
	.zero		1
	.zero		1


	//----- nvinfo : EIATTR_EXIT_INSTR_OFFSETS
	.align		4
        /*004c*/ 	.byte	0x04, 0x1c
        /*004e*/ 	.short	(.L_37 - .L_36)


	//   ....[0]....
.L_36:
        /*0050*/ 	.word	0x00000090


	//   ....[1]....
        /*0054*/ 	.word	0x00000200


	//   ....[2]....
        /*0058*/ 	.word	0x00000250


	//----- nvinfo : EIATTR_CRS_STACK_SIZE
	.align		4
.L_37:
        /*005c*/ 	.byte	0x04, 0x1e
        /*005e*/ 	.short	(.L_39 - .L_38)
.L_38:
        /*0060*/ 	.word	0x00000000


	//----- nvinfo : EIATTR_CBANK_PARAM_SIZE
	.align		4
.L_39:
        /*0064*/ 	.byte	0x03, 0x19
        /*0066*/ 	.short	0x0014


	//----- nvinfo : EIATTR_PARAM_CBANK
	.align		4
        /*0068*/ 	.byte	0x04, 0x0a
        /*006a*/ 	.short	(.L_41 - .L_40)
	.align		4
.L_40:
        /*006c*/ 	.word	index@(.nv.constant0._Z16reduceNeighberedPiS_j)
        /*0070*/ 	.short	0x0380
        /*0072*/ 	.short	0x0014


	//----- nvinfo : EIATTR_SW_WAR
	.align		4
.L_41:
        /*0074*/ 	.byte	0x04, 0x36
        /*0076*/ 	.short	(.L_43 - .L_42)
.L_42:
        /*0078*/ 	.word	0x00000008
.L_43:


//--------------------- .nv.callgraph             --------------------------
	.section	.nv.callgraph,"",@"SHT_CUDA_CALLGRAPH"
	.align	4
	.sectionentsize	8
	.align		4
        /*0000*/ 	.word	0x00000000
	.align		4
        /*0004*/ 	.word	0xffffffff
	.align		4
        /*0008*/ 	.word	0x00000000
	.align		4
        /*000c*/ 	.word	0xfffffffe
	.align		4
        /*0010*/ 	.word	0x00000000
	.align		4
        /*0014*/ 	.word	0xfffffffd
	.align		4
        /*0018*/ 	.word	0x00000000
	.align		4
        /*001c*/ 	.word	0xfffffffc


//--------------------- .text._Z18reduceNeighbered_2PiS_j --------------------------
	.section	.text._Z18reduceNeighbered_2PiS_j,"ax",@progbits
	.align	128
        .global         _Z18reduceNeighbered_2PiS_j
        .type           _Z18reduceNeighbered_2PiS_j,@function
        .size           _Z18reduceNeighbered_2PiS_j,(.L_x_10 - _Z18reduceNeighbered_2PiS_j)
        .other          _Z18reduceNeighbered_2PiS_j,@"STO_CUDA_ENTRY STV_DEFAULT"
_Z18reduceNeighbered_2PiS_j:
.text._Z18reduceNeighbered_2PiS_j:
[----:B------:R-:W-:Y:S01]  /*0000*/  LDC R1, c[0x0][0x37c] ;  /* 0x0000df00ff017b82 */ /* 0x000fe20000000800 */
[----:B------:R-:W0:Y:S01]  /*0010*/  S2R R11, SR_CTAID.X ;  /* 0x00000000000b7919 */ /* 0x000e220000002500 */
[----:B------:R-:W0:Y:S01]  /*0020*/  LDCU UR5, c[0x0][0x360] ;  /* 0x00006c00ff0577ac */ /* 0x000e220008000800 */
[----:B------:R-:W1:Y:S01]  /*0030*/  S2R R0, SR_TID.X ;  /* 0x0000000000007919 */ /* 0x000e620000002100 */
[----:B------:R-:W2:Y:S01]  /*0040*/  LDCU UR4, c[0x0][0x390] ;  /* 0x00007200ff0477ac */ /* 0x000ea20008000800 */
[----:B0-----:R-:W-:-:S05]  /*0050*/  IMAD R5, R11, UR5, RZ ;  /* 0x000000050b057c24 */ /* 0x001fca000f8e02ff */
[----:B-1----:R-:W-:-:S04]  /*0060*/  IADD3 R2, PT, PT, R5, R0, RZ ;  /* 0x0000000005027210 */ /* 0x002fc80007ffe0ff */
[----:B--2---:R-:W-:Y:S02]  /*0070*/  ISETP.GE.U32.AND P0, PT, R2, UR4, PT ;  /* 0x0000000402007c0c */ /* 0x004fe4000bf06070 */
[----:B------:R-:W0:Y:S11]  /*0080*/  LDC.64 R2, c[0x0][0x380] ;  /* 0x0000e000ff027b82 */ /* 0x000e360000000a00 */
[----:B------:R-:W-:Y:S05]  /*0090*/  @P0 EXIT ;  /* 0x000000000000094d */ /* 0x000fea0003800000 */
[----:B------:R-:W-:Y:S01]  /*00a0*/  UISETP.GE.U32.AND UP0, UPT, UR5, 0x2, UPT ;  /* 0x000000020500788c */ /* 0x000fe2000bf06070 */
[----:B0-----:R-:W-:Y:S01]  /*00b0*/  IMAD.WIDE.U32 R2, R5, 0x4, R2 ;  /* 0x0000000405027825 */ /* 0x001fe200078e0002 */
[----:B------:R-:W0:Y:S07]  /*00c0*/  LDCU.64 UR6, c[0x0][0x358] ;  /* 0x00006b00ff0677ac */ /* 0x000e2e0008000a00 */
[----:B------:R-:W-:Y:S05]  /*00d0*/  BRA.U !UP0, `(.L_x_0) ;  /* 0x0000000108487547 */ /* 0x000fea000b800000 */
[----:B------:R-:W-:Y:S01]  /*00e0*/  SHF.L.U32 R8, R0, 0x1, RZ ;  /* 0x0000000100087819 */ /* 0x000fe200000006ff */
[----:B------:R-:W-:-:S06]  /*00f0*/  UMOV UR4, 0x1 ;  /* 0x0000000100047882 */ /* 0x000fcc0000000000 */
.L_x_3:
[----:B-1----:R-:W-:Y:S01]  /*0100*/  IMAD R7, R8, UR4, RZ ;  /* 0x0000000408077c24 */ /* 0x002fe2000f8e02ff */
[----:B------:R-:W-:Y:S04]  /*0110*/  BSSY.RECONVERGENT B0, `(.L_x_1) ;  /* 0x000000a000007945 */ /* 0x000fe80003800200 */
[----:B------:R-:W-:-:S13]  /*0120*/  ISETP.GE.U32.AND P0, PT, R7, UR5, PT ;  /* 0x0000000507007c0c */ /* 0x000fda000bf06070 */
[----:B------:R-:W-:Y:S05]  /*0130*/  @P0 BRA `(.L_x_2) ;  /* 0x00000000001c0947 */ /* 0x000fea0003800000 */
[C---:B------:R-:W-:Y:S01]  /*0140*/  IADD3 R5, PT, PT, R7.reuse, UR4, RZ ;  /* 0x0000000407057c10 */ /* 0x040fe2000fffe0ff */
[----:B------:R-:W-:-:S04]  /*0150*/  IMAD.WIDE.U32 R6, R7, 0x4, R2 ;  /* 0x0000000407067825 */ /* 0x000fc800078e0002 */
[----:B------:R-:W-:Y:S01]  /*0160*/  IMAD.WIDE.U32 R4, R5, 0x4, R2 ;  /* 0x0000000405047825 */ /* 0x000fe200078e0002 */
[----:B0-----:R-:W2:Y:S05]  /*0170*/  LDG.E R9, desc[UR6][R6.64] ;  /* 0x0000000606097981 */ /* 0x001eaa000c1e1900 */
[----:B------:R-:W2:Y:S02]  /*0180*/  LDG.E R4, desc[UR6][R4.64] ;  /* 0x0000000604047981 */ /* 0x000ea4000c1e1900 */
[----:B--2---:R-:W-:-:S05]  /*0190*/  IADD3 R9, PT, PT, R4, R9, RZ ;  /* 0x0000000904097210 */ /* 0x004fca0007ffe0ff */
[----:B------:R1:W-:Y:S02]  /*01a0*/  STG.E desc[UR6][R6.64], R9 ;  /* 0x0000000906007986 */ /* 0x0003e4000c101906 */
.L_x_2:
[----:B0-----:R-:W-:Y:S05]  /*01b0*/  BSYNC.RECONVERGENT B0 ;  /* 0x0000000000007941 */ /* 0x001fea0003800200 */
.L_x_1:
[----:B------:R-:W-:Y:S01]  /*01c0*/  BAR.SYNC.DEFER_BLOCKING 0x0 ;  /* 0x0000000000007b1d */ /* 0x000fe20000010000 */
[----:B------:R-:W-:-:S04]  /*01d0*/  USHF.L.U32 UR4, UR4, 0x1, URZ ;  /* 0x0000000104047899 */ /* 0x000fc800080006ff */
[----:B------:R-:W-:-:S09]  /*01e0*/  UISETP.GE.U32.AND UP0, UPT, UR4, UR5, UPT ;  /* 0x000000050400728c */ /* 0x000fd2000bf06070 */
[----:B------:R-:W-:Y:S05]  /*01f0*/  BRA.U !UP0, `(.L_x_3) ;  /* 0xfffffffd08c07547 */ /* 0x000fea000b83ffff */
.L_x_0:
[----:B------:R-:W-:-:S13]  /*0200*/  ISETP.NE.AND P0, PT, R0, RZ, PT ;  /* 0x000000ff0000720c */ /* 0x000fda0003f05270 */
[----:B0-----:R-:W-:Y:S05]  /*0210*/  @P0 EXIT ;  /* 0x000000000000094d */ /* 0x001fea0003800000 */
[----:B------:R-:W2:Y:S01]  /*0220*/  LDG.E R3, desc[UR6][R2.64] ;  /* 0x0000000602037981 */ /* 0x000ea2000c1e1900 */
[----:B------:R-:W0:Y:S02]  /*0230*/  LDC.64 R4, c[0x0][0x388] ;  /* 0x0000e200ff047b82 */ /* 0x000e240000000a00 */
[----:B0-----:R-:W-:-:S05]  /*0240*/  IMAD.WIDE.U32 R4, R11, 0x4, R4 ;  /* 0x000000040b047825 */ /* 0x001fca00078e0004 */
[----:B--2---:R-:W-:Y:S01]  /*0250*/  STG.E desc[UR6][R4.64], R3 ;  /* 0x0000000304007986 */ /* 0x004fe2000c101906 */
[----:B------:R-:W-:Y:S05]  /*0260*/  EXIT ;  /* 0x000000000000794d */ /* 0x000fea0003800000 */
.L_x_4:
[----:B------:R-:W-:-:S00]  /*0270*/  BRA `(.L_x_4) ;  /* 0xfffffffc00fc7947 */ /* 0x000fc0000383ffff */
[----:B------:R-:W-:-:S00]  /*0280*/  NOP ;  /* 0x0000000000007918 */ /* 0x000fc00000000000 */
[----:B------:R-:W-:-:S00]  /*0290*/  NOP ;  /* 0x0000000000007918 */ /* 0x000fc00000000000 */
[----:B------:R-:W-:-:S00]  /*02a0*/  NOP ;  /* 0x0000000000007918 */ /* 0x000fc00000000000 */
[----:B------:R-:W-:-:S00]  /*02b0*/  NOP ;  /* 0x0000000000007918 */ /* 0x000fc00000000000 */
[----:B------:R-:W-:-:S00]  /*02c0*/  NOP ;  /* 0x0000000000007918 */ /* 0x000fc00000000000 */
[----:B------:R-:W-:-:S00]  /*02d0*/  NOP ;  /* 0x0000000000007918 */ /* 0x000fc00000000000 */
[----:B------:R-:W-:-:S00]  /*02e0*/  NOP ;  /* 0x0000000000007918 */ /* 0x000fc00000000000 */
[----:B------:R-:W-:-:S00]  /*02f0*/  NOP ;  /* 0x0000000000007918 */ /* 0x000fc00000000000 */
.L_x_10:


//--------------------- .text._Z16reduceNeighberedPiS_j --------------------------
	.section	.text._Z16reduceNeighberedPiS_j,"ax",@progbits
	.align	128
        .global         _Z16reduceNeighberedPiS_j
        .type           _Z16reduceNeighberedPiS_j,@function
        .size           _Z16reduceNeighberedPiS_j,(.L_x_11 - _Z16reduceNeighberedPiS_j)
        .other          _Z16reduceNeighberedPiS_j,@"STO_CUDA_ENTRY STV_DEFAULT"
_Z16reduceNeighberedPiS_j:
.text._Z16reduceNeighberedPiS_j:
[----:B------:R-:W-:Y:S01]  /*0000*/  LDC R1, c[0x0][0x37c] ;  /* 0x0000df00ff017b82 */ /* 0x000fe20000000800 */
[----:B------:R-:W0:Y:S01]  /*0010*/  S2R R13, SR_CTAID.X ;  /* 0x00000000000d7919 */ /* 0x000e220000002500 */
[----:B------:R-:W0:Y:S06]  /*0020*/  LDCU UR4, c[0x0][0x360] ;  /* 0x00006c00ff0477ac */ /* 0x000e2c0008000800 */
[----:B------:R-:W1:Y:S01]  /*0030*/  LDC.64 R2, c[0x0][0x380] ;  /* 0x0000e000ff027b82 */ /* 0x000e620000000a00 */
[----:B------:R-:W2:Y:S01]  /*0040*/  S2R R11, SR_TID.X ;  /* 0x00000000000b7919 */ /* 0x000ea20000002100 */
[----:B------:R-:W3:Y:S01]  /*0050*/  LDCU UR5, c[0x0][0x390] ;  /* 0x00007200ff0577ac */ /* 0x000ee20008000800 */
[----:B0-----:R-:W-:-:S05]  /*0060*/  IMAD R5, R13, UR4, RZ ;  /* 0x000000040d057c24 */ /* 0x001fca000f8e02ff */
[----:B--2---:R-:W-:-:S04]  /*0070*/  IADD3 R0, PT, PT, R5, R11, RZ ;  /* 0x0000000b05007210 */ /* 0x004fc80007ffe0ff */
[----:B---3--:R-:W-:-:S13]  /*0080*/  ISETP.GE.U32.AND P0, PT, R0, UR5, PT ;  /* 0x0000000500007c0c */ /* 0x008fda000bf06070 */
[----:B-1----:R-:W-:Y:S05]  /*0090*/  @P0 EXIT ;  /* 0x000000000000094d */ /* 0x002fea0003800000 */
[----:B------:R-:W-:Y:S01]  /*00a0*/  UISETP.GE.U32.AND UP0, UPT, UR4, 0x2, UPT ;  /* 0x000000020400788c */ /* 0x000fe2000bf06070 */
[----:B------:R-:W-:Y:S01]  /*00b0*/  IMAD.WIDE.U32 R2, R5, 0x4, R2 ;  /* 0x0000000405027825 */ /* 0x000fe200078e0002 */
[----:B------:R-:W0:Y:S07]  /*00c0*/  LDCU.64 UR6, c[0x0][0x358] ;  /* 0x00006b00ff0677ac */ /* 0x000e2e0008000a00 */
[----:B------:R-:W-:Y:S05]  /*00d0*/  BRA.U !UP0, `(.L_x_5) ;  /* 0x0000000108447547 */ /* 0x000fea000b800000 */
[----:B------:R-:W-:Y:S02]  /*00e0*/  HFMA2 R7, -RZ, RZ, 0, 5.9604644775390625e-08 ;  /* 0x00000001ff077431 */ /* 0x000fe400000001ff */
[----:B------:R-:W-:-:S07]  /*00f0*/  IMAD.WIDE.U32 R4, R11, 0x4, R2 ;  /* 0x000000040b047825 */ /* 0x000fce00078e0002 */
.L_x_8:
[----:B------:R-:W-:Y:S01]  /*0100*/  SHF.L.U32 R8, R7, 0x1, RZ ;  /* 0x0000000107087819 */ /* 0x000fe200000006ff */
[----:B------:R-:W-:Y:S04]  /*0110*/  BSSY.RECONVERGENT B0, `(.L_x_6) ;  /* 0x0000009000007945 */ /* 0x000fe80003800200 */
[----:B------:R-:W-:-:S05]  /*0120*/  VIADD R0, R8, 0xffffffff ;  /* 0xffffffff08007836 */ /* 0x000fca0000000000 */
[----:B------:R-:W-:-:S13]  /*0130*/  LOP3.LUT P0, RZ, R0, R11, RZ, 0xc0, !PT ;  /* 0x0000000b00ff7212 */ /* 0x000fda000780c0ff */
[----:B-1----:R-:W-:Y:S05]  /*0140*/  @P0 BRA `(.L_x_7) ;  /* 0x0000000000140947 */ /* 0x002fea0003800000 */
[----:B------:R-:W-:Y:S01]  /*0150*/  IMAD.WIDE R6, R7, 0x4, R4 ;  /* 0x0000000407067825 */ /* 0x000fe200078e0204 */
[----:B0-----:R-:W2:Y:S05]  /*0160*/  LDG.E R9, desc[UR6][R4.64] ;  /* 0x0000000604097981 */ /* 0x001eaa000c1e1900 */
[----:B------:R-:W2:Y:S02]  /*0170*/  LDG.E R6, desc[UR6][R6.64] ;  /* 0x0000000606067981 */ /* 0x000ea4000c1e1900 */
[----:B--2---:R-:W-:-:S05]  /*0180*/  IADD3 R9, PT, PT, R6, R9, RZ ;  /* 0x0000000906097210 */ /* 0x004fca0007ffe0ff */
[----:B------:R1:W-:Y:S02]  /*0190*/  STG.E desc[UR6][R4.64], R9 ;  /* 0x0000000904007986 */ /* 0x0003e4000c101906 */
.L_x_7:
[----:B0-----:R-:W-:Y:S05]  /*01a0*/  BSYNC.RECONVERGENT B0 ;  /* 0x0000000000007941 */ /* 0x001fea0003800200 */
.L_x_6:
[----:B------:R-:W-:Y:S01]  /*01b0*/  BAR.SYNC.DEFER_BLOCKING 0x0 ;  /* 0x0000000000007b1d */ /* 0x000fe20000010000 */
[----:B------:R-:W-:Y:S01]  /*01c0*/  ISETP.GE.U32.AND P0, PT, R8, UR4, PT ;  /* 0x0000000408007c0c */ /* 0x000fe2000bf06070 */
[----:B------:R-:W-:-:S12]  /*01d0*/  IMAD.MOV.U32 R7, RZ, RZ, R8 ;  /* 0x000000ffff077224 */ /* 0x000fd800078e0008 */
[----:B------:R-:W-:Y:S05]  /*01e0*/  @!P0 BRA `(.L_x_8) ;  /* 0xfffffffc00c48947 */ /* 0x000fea000383ffff */
.L_x_5:
[----:B------:R-:W-:-:S13]  /*01f0*/  ISETP.NE.AND P0, PT, R11, RZ, PT ;  /* 0x000000ff0b00720c */ /* 0x000fda0003f05270 */
[----:B0-----:R-:W-:Y:S05]  /*0200*/  @P0 EXIT ;  /* 0x000000000000094d */ /* 0x001fea0003800000 */
[----:B------:R-:W2:Y:S01]  /*0210*/  LDG.E R3, desc[UR6][R2.64] ;  /* 0x0000000602037981 */ /* 0x000ea2000c1e1900 */
[----:B-1----:R-:W0:Y:S02]  /*0220*/  LDC.64 R4, c[0x0][0x388] ;  /* 0x0000e200ff047b82 */ /* 0x002e240000000a00 */
[----:B0-----:R-:W-:-:S05]  /*0230*/  IMAD.WIDE.U32 R4, R13, 0x4, R4 ;  /* 0x000000040d047825 */ /* 0x001fca00078e0004 */
[----:B--2---:R-:W-:Y:S01]  /*0240*/  STG.E desc[UR6][R4.64], R3 ;  /* 0x0000000304007986 */ /* 0x004fe2000c101906 */
[----:B------:R-:W-:Y:S05]  /*0250*/  EXIT ;  /* 0x000000000000794d */ /* 0x000fea0003800000 */
.L_x_9:
        /* <DEDUP_REMOVED lines=10> */
.L_x_11:


//--------------------- .nv.shared.reserved.0     --------------------------
	.section	.nv.shared.reserved.0,"aw",@nobits
	.weak		__nv_reservedSMEM_offset_0_alias
	.size		__nv_reservedSMEM_offset_0_alias, 0, 64
	.other		__nv_reservedSMEM_offset_0_alias,@"STO_CUDA_RESERVED_SHARED STV_DEFAULT"
__nv_reservedSMEM_offset_0_alias:
	.zero		0
	.zero		64


//--------------------- .nv.constant0._Z18reduceNeighbered_2PiS_j --------------------------
	.section	.nv.constant0._Z18reduceNeighbered_2PiS_j,"a",@progbits
	.sectionflags	@""
	.align	4
.nv.constant0._Z18reduceNeighbered_2PiS_j:
	.zero		916


//--------------------- .nv.constant0._Z16reduceNeighberedPiS_j --------------------------
	.section	.nv.constant0._Z16reduceNeighberedPiS_j,"a",@progbits
	.sectionflags	@""
	.align	4
.nv.constant0._Z16reduceNeighberedPiS_j:
	.zero		916


//--------------------- SYMBOLS --------------------------

	.type		.nv.reservedSmem.offset0,@object
	.size		.nv.reservedSmem.offset0,0x4
